//
// Generated by NVIDIA NVVM Compiler
//
// Compiler Build ID: CL-36424714
// Cuda compilation tools, release 13.0, V13.0.88
// Based on NVVM 20.0.0
//

.version 9.0
.target sm_100
.address_size 64

	// .globl	_Z14HistogramLocalPdiPiS_m
.global .align 1 .b8 _ZN34_INTERNAL_f73db12f_4_k_cu_badab76e4cuda3std3__45__cpo5beginE[1];
.global .align 1 .b8 _ZN34_INTERNAL_f73db12f_4_k_cu_badab76e4cuda3std3__45__cpo3endE[1];
.global .align 1 .b8 _ZN34_INTERNAL_f73db12f_4_k_cu_badab76e4cuda3std3__45__cpo6cbeginE[1];
.global .align 1 .b8 _ZN34_INTERNAL_f73db12f_4_k_cu_badab76e4cuda3std3__45__cpo4cendE[1];
.global .align 1 .b8 _ZN34_INTERNAL_f73db12f_4_k_cu_badab76e4cuda3std3__45__cpo6rbeginE[1];
.global .align 1 .b8 _ZN34_INTERNAL_f73db12f_4_k_cu_badab76e4cuda3std3__45__cpo4rendE[1];
.global .align 1 .b8 _ZN34_INTERNAL_f73db12f_4_k_cu_badab76e4cuda3std3__45__cpo7crbeginE[1];
.global .align 1 .b8 _ZN34_INTERNAL_f73db12f_4_k_cu_badab76e4cuda3std3__45__cpo5crendE[1];
.global .align 1 .b8 _ZN34_INTERNAL_f73db12f_4_k_cu_badab76e4cuda3std3__436_GLOBAL__N__f73db12f_4_k_cu_badab76e6ignoreE[1];
.global .align 1 .b8 _ZN34_INTERNAL_f73db12f_4_k_cu_badab76e4cuda3std3__419piecewise_constructE[1];
.global .align 1 .b8 _ZN34_INTERNAL_f73db12f_4_k_cu_badab76e4cuda3std3__48in_placeE[1];
.global .align 1 .b8 _ZN34_INTERNAL_f73db12f_4_k_cu_badab76e4cuda3std3__420unreachable_sentinelE[1];
.global .align 1 .b8 _ZN34_INTERNAL_f73db12f_4_k_cu_badab76e4cuda3std3__47nulloptE[1];
.global .align 1 .b8 _ZN34_INTERNAL_f73db12f_4_k_cu_badab76e4cuda3std3__48unexpectE[1];
.global .align 1 .b8 _ZN34_INTERNAL_f73db12f_4_k_cu_badab76e4cuda3std6ranges3__45__cpo4swapE[1];
.global .align 1 .b8 _ZN34_INTERNAL_f73db12f_4_k_cu_badab76e4cuda3std6ranges3__45__cpo9iter_moveE[1];
.global .align 1 .b8 _ZN34_INTERNAL_f73db12f_4_k_cu_badab76e4cuda3std6ranges3__45__cpo5beginE[1];
.global .align 1 .b8 _ZN34_INTERNAL_f73db12f_4_k_cu_badab76e4cuda3std6ranges3__45__cpo3endE[1];
.global .align 1 .b8 _ZN34_INTERNAL_f73db12f_4_k_cu_badab76e4cuda3std6ranges3__45__cpo6cbeginE[1];
.global .align 1 .b8 _ZN34_INTERNAL_f73db12f_4_k_cu_badab76e4cuda3std6ranges3__45__cpo4cendE[1];
.global .align 1 .b8 _ZN34_INTERNAL_f73db12f_4_k_cu_badab76e4cuda3std6ranges3__45__cpo7advanceE[1];
.global .align 1 .b8 _ZN34_INTERNAL_f73db12f_4_k_cu_badab76e4cuda3std6ranges3__45__cpo9iter_swapE[1];
.global .align 1 .b8 _ZN34_INTERNAL_f73db12f_4_k_cu_badab76e4cuda3std6ranges3__45__cpo4nextE[1];
.global .align 1 .b8 _ZN34_INTERNAL_f73db12f_4_k_cu_badab76e4cuda3std6ranges3__45__cpo4prevE[1];
.global .align 1 .b8 _ZN34_INTERNAL_f73db12f_4_k_cu_badab76e4cuda3std6ranges3__45__cpo4dataE[1];
.global .align 1 .b8 _ZN34_INTERNAL_f73db12f_4_k_cu_badab76e4cuda3std6ranges3__45__cpo5cdataE[1];
.global .align 1 .b8 _ZN34_INTERNAL_f73db12f_4_k_cu_badab76e4cuda3std6ranges3__45__cpo4sizeE[1];
.global .align 1 .b8 _ZN34_INTERNAL_f73db12f_4_k_cu_badab76e4cuda3std6ranges3__45__cpo5ssizeE[1];
.global .align 1 .b8 _ZN34_INTERNAL_f73db12f_4_k_cu_badab76e4cuda3std6ranges3__45__cpo8distanceE[1];
.global .align 1 .b8 _ZN34_INTERNAL_f73db12f_4_k_cu_badab76e6thrust24THRUST_300001_SM_1000_NS8cuda_cub3parE[1];
.global .align 1 .b8 _ZN34_INTERNAL_f73db12f_4_k_cu_badab76e6thrust24THRUST_300001_SM_1000_NS8cuda_cub10par_nosyncE[1];
.global .align 1 .b8 _ZN34_INTERNAL_f73db12f_4_k_cu_badab76e6thrust24THRUST_300001_SM_1000_NS6system6detail10sequential3seqE[1];
.global .align 1 .b8 _ZN34_INTERNAL_f73db12f_4_k_cu_badab76e6thrust24THRUST_300001_SM_1000_NS12placeholders2_1E[1];
.global .align 1 .b8 _ZN34_INTERNAL_f73db12f_4_k_cu_badab76e6thrust24THRUST_300001_SM_1000_NS12placeholders2_2E[1];
.global .align 1 .b8 _ZN34_INTERNAL_f73db12f_4_k_cu_badab76e6thrust24THRUST_300001_SM_1000_NS12placeholders2_3E[1];
.global .align 1 .b8 _ZN34_INTERNAL_f73db12f_4_k_cu_badab76e6thrust24THRUST_300001_SM_1000_NS12placeholders2_4E[1];
.global .align 1 .b8 _ZN34_INTERNAL_f73db12f_4_k_cu_badab76e6thrust24THRUST_300001_SM_1000_NS12placeholders2_5E[1];
.global .align 1 .b8 _ZN34_INTERNAL_f73db12f_4_k_cu_badab76e6thrust24THRUST_300001_SM_1000_NS12placeholders2_6E[1];
.global .align 1 .b8 _ZN34_INTERNAL_f73db12f_4_k_cu_badab76e6thrust24THRUST_300001_SM_1000_NS12placeholders2_7E[1];
.global .align 1 .b8 _ZN34_INTERNAL_f73db12f_4_k_cu_badab76e6thrust24THRUST_300001_SM_1000_NS12placeholders2_8E[1];
.global .align 1 .b8 _ZN34_INTERNAL_f73db12f_4_k_cu_badab76e6thrust24THRUST_300001_SM_1000_NS12placeholders2_9E[1];
.global .align 1 .b8 _ZN34_INTERNAL_f73db12f_4_k_cu_badab76e6thrust24THRUST_300001_SM_1000_NS12placeholders3_10E[1];
.global .align 1 .b8 _ZN34_INTERNAL_f73db12f_4_k_cu_badab76e6thrust24THRUST_300001_SM_1000_NS3seqE[1];
.extern .shared .align 16 .b8 sdata[];

.visible .entry _Z14HistogramLocalPdiPiS_m(
	.param .u64 .ptr .align 1 _Z14HistogramLocalPdiPiS_m_param_0,
	.param .u32 _Z14HistogramLocalPdiPiS_m_param_1,
	.param .u64 .ptr .align 1 _Z14HistogramLocalPdiPiS_m_param_2,
	.param .u64 .ptr .align 1 _Z14HistogramLocalPdiPiS_m_param_3,
	.param .u64 _Z14HistogramLocalPdiPiS_m_param_4
)
{
	.reg .pred 	%p<7>;
	.reg .b32 	%r<27>;
	.reg .b64 	%rd<19>;
	.reg .b64 	%fd<5>;

	ld.param.u64 	%rd7, [_Z14HistogramLocalPdiPiS_m_param_0];
	ld.param.u32 	%r11, [_Z14HistogramLocalPdiPiS_m_param_1];
	ld.param.u64 	%rd8, [_Z14HistogramLocalPdiPiS_m_param_2];
	ld.param.u64 	%rd9, [_Z14HistogramLocalPdiPiS_m_param_3];
	ld.param.u64 	%rd10, [_Z14HistogramLocalPdiPiS_m_param_4];
	mov.u32 	%r26, %tid.x;
	mov.u32 	%r2, %ntid.x;
	mov.u32 	%r12, %ctaid.x;
	mad.lo.s32 	%r25, %r2, %r12, %r26;
	setp.ge.u32 	%p1, %r26, %r11;
	@%p1 bra 	$L__BB0_3;
	mov.u32 	%r14, sdata;
	mov.u32 	%r24, %r26;
$L__BB0_2:
	shl.b32 	%r13, %r24, 3;
	add.s32 	%r15, %r14, %r13;
	mov.b64 	%rd11, 0;
	st.shared.u64 	[%r15], %rd11;
	add.s32 	%r24, %r24, %r2;
	setp.lt.u32 	%p2, %r24, %r11;
	@%p2 bra 	$L__BB0_2;
$L__BB0_3:
	bar.sync 	0;
	cvt.u64.u32 	%rd18, %r25;
	setp.le.u64 	%p3, %rd10, %rd18;
	@%p3 bra 	$L__BB0_6;
	mov.u32 	%r16, %nctaid.x;
	mul.lo.s32 	%r6, %r2, %r16;
	cvta.to.global.u64 	%rd2, %rd8;
	cvta.to.global.u64 	%rd3, %rd9;
	mov.u32 	%r19, sdata;
$L__BB0_5:
	shl.b64 	%rd12, %rd18, 2;
	add.s64 	%rd13, %rd2, %rd12;
	ld.global.u32 	%r17, [%rd13];
	shl.b32 	%r18, %r17, 3;
	add.s32 	%r20, %r19, %r18;
	shl.b64 	%rd14, %rd18, 3;
	add.s64 	%rd15, %rd3, %rd14;
	ld.global.f64 	%fd1, [%rd15];
	atom.shared.add.f64 	%fd2, [%r20], %fd1;
	add.s32 	%r25, %r25, %r6;
	cvt.u64.u32 	%rd18, %r25;
	setp.gt.u64 	%p4, %rd10, %rd18;
	@%p4 bra 	$L__BB0_5;
$L__BB0_6:
	setp.ge.u32 	%p5, %r26, %r11;
	bar.sync 	0;
	@%p5 bra 	$L__BB0_9;
	cvta.to.global.u64 	%rd6, %rd7;
	mov.u32 	%r22, sdata;
$L__BB0_8:
	mul.wide.u32 	%rd16, %r26, 8;
	add.s64 	%rd17, %rd6, %rd16;
	shl.b32 	%r21, %r26, 3;
	add.s32 	%r23, %r22, %r21;
	ld.shared.f64 	%fd3, [%r23];
	atom.global.add.f64 	%fd4, [%rd17], %fd3;
	add.s32 	%r26, %r26, %r2;
	setp.lt.u32 	%p6, %r26, %r11;
	@%p6 bra 	$L__BB0_8;
$L__BB0_9:
	ret;

}
	// .globl	_Z15HistogramGlobalPdPiS_m
.visible .entry _Z15HistogramGlobalPdPiS_m(
	.param .u64 .ptr .align 1 _Z15HistogramGlobalPdPiS_m_param_0,
	.param .u64 .ptr .align 1 _Z15HistogramGlobalPdPiS_m_param_1,
	.param .u64 .ptr .align 1 _Z15HistogramGlobalPdPiS_m_param_2,
	.param .u64 _Z15HistogramGlobalPdPiS_m_param_3
)
{
	.reg .pred 	%p<3>;
	.reg .b32 	%r<11>;
	.reg .b64 	%rd<18>;
	.reg .b64 	%fd<3>;

	ld.param.u64 	%rd7, [_Z15HistogramGlobalPdPiS_m_param_0];
	ld.param.u64 	%rd8, [_Z15HistogramGlobalPdPiS_m_param_1];
	ld.param.u64 	%rd9, [_Z15HistogramGlobalPdPiS_m_param_2];
	ld.param.u64 	%rd10, [_Z15HistogramGlobalPdPiS_m_param_3];
	mov.u32 	%r6, %tid.x;
	mov.u32 	%r1, %ntid.x;
	mov.u32 	%r7, %ctaid.x;
	mad.lo.s32 	%r10, %r1, %r7, %r6;
	cvt.u64.u32 	%rd17, %r10;
	setp.le.u64 	%p1, %rd10, %rd17;
	@%p1 bra 	$L__BB1_3;
	mov.u32 	%r8, %nctaid.x;
	mul.lo.s32 	%r3, %r1, %r8;
	cvta.to.global.u64 	%rd2, %rd8;
	cvta.to.global.u64 	%rd3, %rd9;
	cvta.to.global.u64 	%rd4, %rd7;
$L__BB1_2:
	shl.b64 	%rd11, %rd17, 2;
	add.s64 	%rd12, %rd2, %rd11;
	ld.global.u32 	%r9, [%rd12];
	mul.wide.s32 	%rd13, %r9, 8;
	add.s64 	%rd14, %rd4, %rd13;
	shl.b64 	%rd15, %rd17, 3;
	add.s64 	%rd16, %rd3, %rd15;
	ld.global.f64 	%fd1, [%rd16];
	atom.global.add.f64 	%fd2, [%rd14], %fd1;
	add.s32 	%r10, %r10, %r3;
	cvt.u64.u32 	%rd17, %r10;
	setp.gt.u64 	%p2, %rd10, %rd17;
	@%p2 bra 	$L__BB1_2;
$L__BB1_3:
	ret;

}
	// .globl	_ZN3cub18CUB_300001_SM_10006detail11EmptyKernelIvEEvv
.visible .entry _ZN3cub18CUB_300001_SM_10006detail11EmptyKernelIvEEvv()
{


	ret;

}


// ===== COMPILED SASS (sm_100) =====

	.target	sm_100

	.elftype	@"ET_EXEC"


//--------------------- .note.nv.tkinfo           --------------------------
	.section	.note.nv.tkinfo,"",@"SHT_NOTE"
	.sectionflags	@"SHF_NOTE_NV_TKINFO"
	.tkinfo
        /*0018*/ 	.word	0x00000002
        /*0030*/ 	.string	""
        /*0030*/ 	.string	"ptxas"
        /*0030*/ 	.string	"Cuda compilation tools, release 13.0, V13.0.88"
        /*0030*/ 	.string	"Build cuda_13.0.r13.0/compiler.36424714_0"
        /*0030*/ 	.string	"-arch sm_100 -m 64 "



//--------------------- .note.nv.cuinfo           --------------------------
	.section	.note.nv.cuinfo,"",@"SHT_NOTE"
	.sectionflags	@"SHF_NOTE_NV_CUINFO"
        /*0018*/ 	.short	0x0002
        /*001a*/ 	.short	0x0064
        /*001c*/ 	.short	0x0082
	.zero		2


//--------------------- .nv.info                  --------------------------
	.section	.nv.info,"",@"SHT_CUDA_INFO"
	.align	4


	//----- nvinfo : EIATTR_REGCOUNT
	.align		4
        /*0000*/ 	.byte	0x04, 0x2f
        /*0002*/ 	.short	(.L_44 - .L_43)
	.align		4
.L_43:
        /*0004*/ 	.word	index@(_Z14HistogramLocalPdiPiS_m)
        /*0008*/ 	.word	0x00000014


	//----- nvinfo : EIATTR_FRAME_SIZE
	.align		4
.L_44:
        /*000c*/ 	.byte	0x04, 0x11
        /*000e*/ 	.short	(.L_46 - .L_45)
	.align		4
.L_45:
        /*0010*/ 	.word	index@(_Z14HistogramLocalPdiPiS_m)
        /*0014*/ 	.word	0x00000000


	//----- nvinfo : EIATTR_REGCOUNT
	.align		4
.L_46:
        /*0018*/ 	.byte	0x04, 0x2f
        /*001a*/ 	.short	(.L_48 - .L_47)
	.align		4
.L_47:
        /*001c*/ 	.word	index@(_Z15HistogramGlobalPdPiS_m)
        /*0020*/ 	.word	0x0000000e


	//----- nvinfo : EIATTR_FRAME_SIZE
	.align		4
.L_48:
        /*0024*/ 	.byte	0x04, 0x11
        /*0026*/ 	.short	(.L_50 - .L_49)
	.align		4
.L_49:
        /*0028*/ 	.word	index@(_Z15HistogramGlobalPdPiS_m)
        /*002c*/ 	.word	0x00000000


	//----- nvinfo : EIATTR_REGCOUNT
	.align		4
.L_50:
        /*0030*/ 	.byte	0x04, 0x2f
        /*0032*/ 	.short	(.L_52 - .L_51)
	.align		4
.L_51:
        /*0034*/ 	.word	index@(_ZN3cub18CUB_300001_SM_10006detail11EmptyKernelIvEEvv)
        /*0038*/ 	.word	0x00000004


	//----- nvinfo : EIATTR_FRAME_SIZE
	.align		4
.L_52:
        /*003c*/ 	.byte	0x04, 0x11
        /*003e*/ 	.short	(.L_54 - .L_53)
	.align		4
.L_53:
        /*0040*/ 	.word	index@(_ZN3cub18CUB_300001_SM_10006detail11EmptyKernelIvEEvv)
        /*0044*/ 	.word	0x00000000


	//----- nvinfo : EIATTR_MIN_STACK_SIZE
	.align		4
.L_54:
        /*0048*/ 	.byte	0x04, 0x12
        /*004a*/ 	.short	(.L_56 - .L_55)
	.align		4
.L_55:
        /*004c*/ 	.word	index@(_ZN3cub18CUB_300001_SM_10006detail11EmptyKernelIvEEvv)
        /*0050*/ 	.word	0x00000000


	//----- nvinfo : EIATTR_MIN_STACK_SIZE
	.align		4
.L_56:
        /*0054*/ 	.byte	0x04, 0x12
        /*0056*/ 	.short	(.L_58 - .L_57)
	.align		4
.L_57:
        /*0058*/ 	.word	index@(_Z15HistogramGlobalPdPiS_m)
        /*005c*/ 	.word	0x00000000


	//----- nvinfo : EIATTR_MIN_STACK_SIZE
	.align		4
.L_58:
        /*0060*/ 	.byte	0x04, 0x12
        /*0062*/ 	.short	(.L_60 - .L_59)
	.align		4
.L_59:
        /*0064*/ 	.word	index@(_Z14HistogramLocalPdiPiS_m)
        /*0068*/ 	.word	0x00000000
.L_60:


//--------------------- .nv.compat                --------------------------
	.section	.nv.compat,"",@"SHT_CUDA_COMPAT_INFO"
	.align	4
        /*0000*/ 	.byte	0x02, 0x09, 0x00, 0x00, 0x02, 0x02, 0x01, 0x00, 0x02, 0x05, 0x05, 0x00, 0x03, 0x07, 0x01, 0x01
        /*0010*/ 	.byte	0x02, 0x03, 0x00, 0x00, 0x02, 0x06, 0x01, 0x00, 0x04, 0x0b, 0x08, 0x00, 0x01, 0x00, 0x00, 0x00
        /*0020*/ 	.byte	0x00, 0x00, 0x00, 0x00


//--------------------- .nv.info._ZN3cub18CUB_300001_SM_10006detail11EmptyKernelIvEEvv --------------------------
	.section	.nv.info._ZN3cub18CUB_300001_SM_10006detail11EmptyKernelIvEEvv,"",@"SHT_CUDA_INFO"
	.sectionflags	@""
	.align	4


	//----- nvinfo : EIATTR_CUDA_API_VERSION
	.align		4
        /*0000*/ 	.byte	0x04, 0x37
        /*0002*/ 	.short	(.L_62 - .L_61)
.L_61:
        /*0004*/ 	.word	0x00000082


	//----- nvinfo : EIATTR_SPARSE_MMA_MASK
	.align		4
.L_62:
        /*0008*/ 	.byte	0x03, 0x50
        /*000a*/ 	.short	0x0000


	//----- nvinfo : EIATTR_MAXREG_COUNT
	.align		4
        /*000c*/ 	.byte	0x03, 0x1b
        /*000e*/ 	.short	0x00ff


	//----- nvinfo : EIATTR_MERCURY_ISA_VERSION
	.align		4
        /*0010*/ 	.byte	0x03, 0x5f
        /*0012*/ 	.short	0x0101


	//----- nvinfo : EIATTR_VRC_CTA_INIT_COUNT
	.align		4
        /*0014*/ 	.byte	0x02, 0x4a
	.zero		1
	.zero		1


	//----- nvinfo : EIATTR_EXIT_INSTR_OFFSETS
	.align		4
        /*0018*/ 	.byte	0x04, 0x1c
        /*001a*/ 	.short	(.L_64 - .L_63)


	//   ....[0]....
.L_63:
        /*001c*/ 	.word	0x00000010


	//----- nvinfo : EIATTR_SW_WAR
	.align		4
.L_64:
        /*0020*/ 	.byte	0x04, 0x36
        /*0022*/ 	.short	(.L_66 - .L_65)
.L_65:
        /*0024*/ 	.word	0x00000008
.L_66:


//--------------------- .nv.info._Z15HistogramGlobalPdPiS_m --------------------------
	.section	.nv.info._Z15HistogramGlobalPdPiS_m,"",@"SHT_CUDA_INFO"
	.sectionflags	@""
	.align	4


	//----- nvinfo : EIATTR_CUDA_API_VERSION
	.align		4
        /*0000*/ 	.byte	0x04, 0x37
        /*0002*/ 	.short	(.L_68 - .L_67)
.L_67:
        /*0004*/ 	.word	0x00000082


	//----- nvinfo : EIATTR_KPARAM_INFO
	.align		4
.L_68:
        /*0008*/ 	.byte	0x04, 0x17
        /*000a*/ 	.short	(.L_70 - .L_69)
.L_69:
        /*000c*/ 	.word	0x00000000
        /*0010*/ 	.short	0x0003
        /*0012*/ 	.short	0x0018
        /*0014*/ 	.byte	0x00, 0xf0, 0x21, 0x00


	//----- nvinfo : EIATTR_KPARAM_INFO
	.align		4
.L_70:
        /*0018*/ 	.byte	0x04, 0x17
        /*001a*/ 	.short	(.L_72 - .L_71)
.L_71:
        /*001c*/ 	.word	0x00000000
        /*0020*/ 	.short	0x0002
        /*0022*/ 	.short	0x0010
        /*0024*/ 	.byte	0x00, 0xf5, 0x21, 0x00


	//----- nvinfo : EIATTR_KPARAM_INFO
	.align		4
.L_72:
        /*0028*/ 	.byte	0x04, 0x17
        /*002a*/ 	.short	(.L_74 - .L_73)
.L_73:
        /*002c*/ 	.word	0x00000000
        /*0030*/ 	.short	0x0001
        /*0032*/ 	.short	0x0008
        /*0034*/ 	.byte	0x00, 0xf5, 0x21, 0x00


	//----- nvinfo : EIATTR_KPARAM_INFO
	.align		4
.L_74:
        /*0038*/ 	.byte	0x04, 0x17
        /*003a*/ 	.short	(.L_76 - .L_75)
.L_75:
        /*003c*/ 	.word	0x00000000
        /*0040*/ 	.short	0x0000
        /*0042*/ 	.short	0x0000
        /*0044*/ 	.byte	0x00, 0xf5, 0x21, 0x00


	//----- nvinfo : EIATTR_SPARSE_MMA_MASK
	.align		4
.L_76:
        /*0048*/ 	.byte	0x03, 0x50
        /*004a*/ 	.short	0x0000


	//----- nvinfo : EIATTR_MAXREG_COUNT
	.align		4
        /*004c*/ 	.byte	0x03, 0x1b
        /*004e*/ 	.short	0x00ff


	//----- nvinfo : EIATTR_MERCURY_ISA_VERSION
	.align		4
        /*0050*/ 	.byte	0x03, 0x5f
        /*0052*/ 	.short	0x0101


	//----- nvinfo : EIATTR_VRC_CTA_INIT_COUNT
	.align		4
        /*0054*/ 	.byte	0x02, 0x4a
	.zero		1
	.zero		1


	//----- nvinfo : EIATTR_EXIT_INSTR_OFFSETS
	.align		4
        /*0058*/ 	.byte	0x04, 0x1c
        /*005a*/ 	.short	(.L_78 - .L_77)


	//   ....[0]....
.L_77:
        /*005c*/ 	.word	0x00000080


	//   ....[1]....
        /*0060*/ 	.word	0x000001e0


	//----- nvinfo : EIATTR_CRS_STACK_SIZE
	.align		4
.L_78:
        /*0064*/ 	.byte	0x04, 0x1e
        /*0066*/ 	.short	(.L_80 - .L_79)
.L_79:
        /*0068*/ 	.word	0x00000000


	//----- nvinfo : EIATTR_CBANK_PARAM_SIZE
	.align		4
.L_80:
        /*006c*/ 	.byte	0x03, 0x19
        /*006e*/ 	.short	0x0020


	//----- nvinfo : EIATTR_PARAM_CBANK
	.align		4
        /*0070*/ 	.byte	0x04, 0x0a
        /*0072*/ 	.short	(.L_82 - .L_81)
	.align		4
.L_81:
        /*0074*/ 	.word	index@(.nv.constant0._Z15HistogramGlobalPdPiS_m)
        /*0078*/ 	.short	0x0380
        /*007a*/ 	.short	0x0020


	//----- nvinfo : EIATTR_SW_WAR
	.align		4
.L_82:
        /*007c*/ 	.byte	0x04, 0x36
        /*007e*/ 	.short	(.L_84 - .L_83)
.L_83:
        /*0080*/ 	.word	0x00000008
.L_84:


//--------------------- .nv.info._Z14HistogramLocalPdiPiS_m --------------------------
	.section	.nv.info._Z14HistogramLocalPdiPiS_m,"",@"SHT_CUDA_INFO"
	.sectionflags	@""
	.align	4


	//----- nvinfo : EIATTR_CUDA_API_VERSION
	.align		4
        /*0000*/ 	.byte	0x04, 0x37
        /*0002*/ 	.short	(.L_86 - .L_85)
.L_85:
        /*0004*/ 	.word	0x00000082


	//----- nvinfo : EIATTR_KPARAM_INFO
	.align		4
.L_86:
        /*0008*/ 	.byte	0x04, 0x17
        /*000a*/ 	.short	(.L_88 - .L_87)
.L_87:
        /*000c*/ 	.word	0x00000000
        /*0010*/ 	.short	0x0004
        /*0012*/ 	.short	0x0020
        /*0014*/ 	.byte	0x00, 0xf0, 0x21, 0x00


	//----- nvinfo : EIATTR_KPARAM_INFO
	.align		4
.L_88:
        /*0018*/ 	.byte	0x04, 0x17
        /*001a*/ 	.short	(.L_90 - .L_89)
.L_89:
        /*001c*/ 	.word	0x00000000
        /*0020*/ 	.short	0x0003
        /*0022*/ 	.short	0x0018
        /*0024*/ 	.byte	0x00, 0xf5, 0x21, 0x00


	//----- nvinfo : EIATTR_KPARAM_INFO
	.align		4
.L_90:
        /*0028*/ 	.byte	0x04, 0x17
        /*002a*/ 	.short	(.L_92 - .L_91)
.L_91:
        /*002c*/ 	.word	0x00000000
        /*0030*/ 	.short	0x0002
        /*0032*/ 	.short	0x0010
        /*0034*/ 	.byte	0x00, 0xf5, 0x21, 0x00


	//----- nvinfo : EIATTR_KPARAM_INFO
	.align		4
.L_92:
        /*0038*/ 	.byte	0x04, 0x17
        /*003a*/ 	.short	(.L_94 - .L_93)
.L_93:
        /*003c*/ 	.word	0x00000000
        /*0040*/ 	.short	0x0001
        /*0042*/ 	.short	0x0008
        /*0044*/ 	.byte	0x00, 0xf0, 0x11, 0x00


	//----- nvinfo : EIATTR_KPARAM_INFO
	.align		4
.L_94:
        /*0048*/ 	.byte	0x04, 0x17
        /*004a*/ 	.short	(.L_96 - .L_95)
.L_95:
        /*004c*/ 	.word	0x00000000
        /*0050*/ 	.short	0x0000
        /*0052*/ 	.short	0x0000
        /*0054*/ 	.byte	0x00, 0xf5, 0x21, 0x00


	//----- nvinfo : EIATTR_SPARSE_MMA_MASK
	.align		4
.L_96:
        /*0058*/ 	.byte	0x03, 0x50
        /*005a*/ 	.short	0x0000


	//----- nvinfo : EIATTR_MAXREG_COUNT
	.align		4
        /*005c*/ 	.byte	0x03, 0x1b
        /*005e*/ 	.short	0x00ff


	//----- nvinfo : EIATTR_NUM_BARRIERS
	.align		4
        /*0060*/ 	.byte	0x02, 0x4c
        /*0062*/ 	.byte	0x01
	.zero		1


	//----- nvinfo : EIATTR_MERCURY_ISA_VERSION
	.align		4
        /*0064*/ 	.byte	0x03, 0x5f
        /*0066*/ 	.short	0x0101


	//----- nvinfo : EIATTR_VRC_CTA_INIT_COUNT
	.align		4
        /*0068*/ 	.byte	0x02, 0x4a
	.zero		1
	.zero		1


	//----- nvinfo : EIATTR_EXIT_INSTR_OFFSETS
	.align		4
        /*006c*/ 	.byte	0x04, 0x1c
        /*006e*/ 	.short	(.L_98 - .L_97)


	//   ....[0]....
.L_97:
        /*0070*/ 	.word	0x00000370


	//   ....[1]....
        /*0074*/ 	.word	0x00000430


	//----- nvinfo : EIATTR_CRS_STACK_SIZE
	.align		4
.L_98:
        /*0078*/ 	.byte	0x04, 0x1e
        /*007a*/ 	.short	(.L_100 - .L_99)
.L_99:
        /*007c*/ 	.word	0x00000000


	//----- nvinfo : EIATTR_CBANK_PARAM_SIZE
	.align		4
.L_100:
        /*0080*/ 	.byte	0x03, 0x19
        /*0082*/ 	.short	0x0028


	//----- nvinfo : EIATTR_PARAM_CBANK
	.align		4
        /*0084*/ 	.byte	0x04, 0x0a
        /*0086*/ 	.short	(.L_102 - .L_101)
	.align		4
.L_101:
        /*0088*/ 	.word	index@(.nv.constant0._Z14HistogramLocalPdiPiS_m)
        /*008c*/ 	.short	0x0380
        /*008e*/ 	.short	0x0028


	//----- nvinfo : EIATTR_SW_WAR
	.align		4
.L_102:
        /*0090*/ 	.byte	0x04, 0x36
        /*0092*/ 	.short	(.L_104 - .L_103)
.L_103:
        /*0094*/ 	.word	0x00000008
.L_104:


//--------------------- .nv.callgraph             --------------------------
	.section	.nv.callgraph,"",@"SHT_CUDA_CALLGRAPH"
	.align	4
	.sectionentsize	8
	.align		4
        /*0000*/ 	.word	0x00000000
	.align		4
        /*0004*/ 	.word	0xffffffff
	.align		4
        /*0008*/ 	.word	0x00000000
	.align		4
        /*000c*/ 	.word	0xfffffffe
	.align		4
        /*0010*/ 	.word	0x00000000
	.align		4
        /*0014*/ 	.word	0xfffffffd
	.align		4
        /*0018*/ 	.word	0x00000000
	.align		4
        /*001c*/ 	.word	0xfffffffc


//--------------------- .nv.constant4             --------------------------
	.section	.nv.constant4,"a",@progbits
	.align	8
	.align		8
.nv.constant4:
        /*0000*/ 	.dword	_ZN34_INTERNAL_f73db12f_4_k_cu_badab76e4cuda3std3__45__cpo5beginE
	.align		8
        /*0008*/ 	.dword	_ZN34_INTERNAL_f73db12f_4_k_cu_badab76e4cuda3std3__45__cpo3endE
	.align		8
        /*0010*/ 	.dword	_ZN34_INTERNAL_f73db12f_4_k_cu_badab76e4cuda3std3__45__cpo6cbeginE
	.align		8
        /*0018*/ 	.dword	_ZN34_INTERNAL_f73db12f_4_k_cu_badab76e4cuda3std3__45__cpo4cendE
	.align		8
        /*0020*/ 	.dword	_ZN34_INTERNAL_f73db12f_4_k_cu_badab76e4cuda3std3__45__cpo6rbeginE
	.align		8
        /*0028*/ 	.dword	_ZN34_INTERNAL_f73db12f_4_k_cu_badab76e4cuda3std3__45__cpo4rendE
	.align		8
        /*0030*/ 	.dword	_ZN34_INTERNAL_f73db12f_4_k_cu_badab76e4cuda3std3__45__cpo7crbeginE
	.align		8
        /*0038*/ 	.dword	_ZN34_INTERNAL_f73db12f_4_k_cu_badab76e4cuda3std3__45__cpo5crendE
	.align		8
        /*0040*/ 	.dword	_ZN34_INTERNAL_f73db12f_4_k_cu_badab76e4cuda3std3__436_GLOBAL__N__f73db12f_4_k_cu_badab76e6ignoreE
	.align		8
        /*0048*/ 	.dword	_ZN34_INTERNAL_f73db12f_4_k_cu_badab76e4cuda3std3__419piecewise_constructE
	.align		8
        /*0050*/ 	.dword	_ZN34_INTERNAL_f73db12f_4_k_cu_badab76e4cuda3std3__48in_placeE
	.align		8
        /*0058*/ 	.dword	_ZN34_INTERNAL_f73db12f_4_k_cu_badab76e4cuda3std3__420unreachable_sentinelE
	.align		8
        /*0060*/ 	.dword	_ZN34_INTERNAL_f73db12f_4_k_cu_badab76e4cuda3std3__47nulloptE
	.align		8
        /*0068*/ 	.dword	_ZN34_INTERNAL_f73db12f_4_k_cu_badab76e4cuda3std3__48unexpectE
	.align		8
        /*0070*/ 	.dword	_ZN34_INTERNAL_f73db12f_4_k_cu_badab76e4cuda3std6ranges3__45__cpo4swapE
	.align		8
        /*0078*/ 	.dword	_ZN34_INTERNAL_f73db12f_4_k_cu_badab76e4cuda3std6ranges3__45__cpo9iter_moveE
	.align		8
        /*0080*/ 	.dword	_ZN34_INTERNAL_f73db12f_4_k_cu_badab76e4cuda3std6ranges3__45__cpo5beginE
	.align		8
        /*0088*/ 	.dword	_ZN34_INTERNAL_f73db12f_4_k_cu_badab76e4cuda3std6ranges3__45__cpo3endE
	.align		8
        /*0090*/ 	.dword	_ZN34_INTERNAL_f73db12f_4_k_cu_badab76e4cuda3std6ranges3__45__cpo6cbeginE
	.align		8
        /*0098*/ 	.dword	_ZN34_INTERNAL_f73db12f_4_k_cu_badab76e4cuda3std6ranges3__45__cpo4cendE
	.align		8
        /*00a0*/ 	.dword	_ZN34_INTERNAL_f73db12f_4_k_cu_badab76e4cuda3std6ranges3__45__cpo7advanceE
	.align		8
        /*00a8*/ 	.dword	_ZN34_INTERNAL_f73db12f_4_k_cu_badab76e4cuda3std6ranges3__45__cpo9iter_swapE
	.align		8
        /*00b0*/ 	.dword	_ZN34_INTERNAL_f73db12f_4_k_cu_badab76e4cuda3std6ranges3__45__cpo4nextE
	.align		8
        /*00b8*/ 	.dword	_ZN34_INTERNAL_f73db12f_4_k_cu_badab76e4cuda3std6ranges3__45__cpo4prevE
	.align		8
        /*00c0*/ 	.dword	_ZN34_INTERNAL_f73db12f_4_k_cu_badab76e4cuda3std6ranges3__45__cpo4dataE
	.align		8
        /*00c8*/ 	.dword	_ZN34_INTERNAL_f73db12f_4_k_cu_badab76e4cuda3std6ranges3__45__cpo5cdataE
	.align		8
        /*00d0*/ 	.dword	_ZN34_INTERNAL_f73db12f_4_k_cu_badab76e4cuda3std6ranges3__45__cpo4sizeE
	.align		8
        /*00d8*/ 	.dword	_ZN34_INTERNAL_f73db12f_4_k_cu_badab76e4cuda3std6ranges3__45__cpo5ssizeE
	.align		8
        /*00e0*/ 	.dword	_ZN34_INTERNAL_f73db12f_4_k_cu_badab76e4cuda3std6ranges3__45__cpo8distanceE
	.align		8
        /*00e8*/ 	.dword	_ZN34_INTERNAL_f73db12f_4_k_cu_badab76e6thrust24THRUST_300001_SM_1000_NS8cuda_cub3parE
	.align		8
        /*00f0*/ 	.dword	_ZN34_INTERNAL_f73db12f_4_k_cu_badab76e6thrust24THRUST_300001_SM_1000_NS8cuda_cub10par_nosyncE
	.align		8
        /*00f8*/ 	.dword	_ZN34_INTERNAL_f73db12f_4_k_cu_badab76e6thrust24THRUST_300001_SM_1000_NS6system6detail10sequential3seqE
	.align		8
        /*0100*/ 	.dword	_ZN34_INTERNAL_f73db12f_4_k_cu_badab76e6thrust24THRUST_300001_SM_1000_NS12placeholders2_1E
	.align		8
        /*0108*/ 	.dword	_ZN34_INTERNAL_f73db12f_4_k_cu_badab76e6thrust24THRUST_300001_SM_1000_NS12placeholders2_2E
	.align		8
        /*0110*/ 	.dword	_ZN34_INTERNAL_f73db12f_4_k_cu_badab76e6thrust24THRUST_300001_SM_1000_NS12placeholders2_3E
	.align		8
        /*0118*/ 	.dword	_ZN34_INTERNAL_f73db12f_4_k_cu_badab76e6thrust24THRUST_300001_SM_1000_NS12placeholders2_4E
	.align		8
        /*0120*/ 	.dword	_ZN34_INTERNAL_f73db12f_4_k_cu_badab76e6thrust24THRUST_300001_SM_1000_NS12placeholders2_5E
	.align		8
        /*0128*/ 	.dword	_ZN34_INTERNAL_f73db12f_4_k_cu_badab76e6thrust24THRUST_300001_SM_1000_NS12placeholders2_6E
	.align		8
        /*0130*/ 	.dword	_ZN34_INTERNAL_f73db12f_4_k_cu_badab76e6thrust24THRUST_300001_SM_1000_NS12placeholders2_7E
	.align		8
        /*0138*/ 	.dword	_ZN34_INTERNAL_f73db12f_4_k_cu_badab76e6thrust24THRUST_300001_SM_1000_NS12placeholders2_8E
	.align		8
        /*0140*/ 	.dword	_ZN34_INTERNAL_f73db12f_4_k_cu_badab76e6thrust24THRUST_300001_SM_1000_NS12placeholders2_9E
	.align		8
        /*0148*/ 	.dword	_ZN34_INTERNAL_f73db12f_4_k_cu_badab76e6thrust24THRUST_300001_SM_1000_NS12placeholders3_10E
	.align		8
        /*0150*/ 	.dword	_ZN34_INTERNAL_f73db12f_4_k_cu_badab76e6thrust24THRUST_300001_SM_1000_NS3seqE


//--------------------- .text._ZN3cub18CUB_300001_SM_10006detail11EmptyKernelIvEEvv --------------------------
	.section	.text._ZN3cub18CUB_300001_SM_10006detail11EmptyKernelIvEEvv,"ax",@progbits
	.align	128
        .global         _ZN3cub18CUB_300001_SM_10006detail11EmptyKernelIvEEvv
        .type           _ZN3cub18CUB_300001_SM_10006detail11EmptyKernelIvEEvv,@function
        .size           _ZN3cub18CUB_300001_SM_10006detail11EmptyKernelIvEEvv,(.L_x_13 - _ZN3cub18CUB_300001_SM_10006detail11EmptyKernelIvEEvv)
        .other          _ZN3cub18CUB_300001_SM_10006detail11EmptyKernelIvEEvv,@"STO_CUDA_ENTRY STV_DEFAULT"
_ZN3cub18CUB_300001_SM_10006detail11EmptyKernelIvEEvv:
.text._ZN3cub18CUB_300001_SM_10006detail11EmptyKernelIvEEvv:
[----:B------:R-:W-:Y:S01]  /*0000*/  LDC R1, c[0x0][0x37c] ;  /* 0x0000df00ff017b82 */ /* 0x000fe20000000800 */
[----:B------:R-:W-:Y:S05]  /*0010*/  EXIT ;  /* 0x000000000000794d */ /* 0x000fea0003800000 */
.L_x_0:
[----:B------:R-:W-:-:S00]  /*0020*/  BRA `(.L_x_0) ;  /* 0xfffffffc00fc7947 */ /* 0x000fc0000383ffff */
[----:B------:R-:W-:-:S00]  /*0030*/  NOP ;  /* 0x0000000000007918 */ /* 0x000fc00000000000 */
        /* <DEDUP_REMOVED lines=12> */
.L_x_13:


//--------------------- .text._Z15HistogramGlobalPdPiS_m --------------------------
	.section	.text._Z15HistogramGlobalPdPiS_m,"ax",@progbits
	.align	128
        .global         _Z15HistogramGlobalPdPiS_m
        .type           _Z15HistogramGlobalPdPiS_m,@function
        .size           _Z15HistogramGlobalPdPiS_m,(.L_x_14 - _Z15HistogramGlobalPdPiS_m)
        .other          _Z15HistogramGlobalPdPiS_m,@"STO_CUDA_ENTRY STV_DEFAULT"
_Z15HistogramGlobalPdPiS_m:
.text._Z15HistogramGlobalPdPiS_m:
[----:B------:R-:W-:Y:S01]  /*0000*/  LDC R1, c[0x0][0x37c] ;  /* 0x0000df00ff017b82 */ /* 0x000fe20000000800 */
[----:B------:R-:W0:Y:S01]  /*0010*/  S2R R0, SR_TID.X ;  /* 0x0000000000007919 */ /* 0x000e220000002100 */
[----:B------:R-:W0:Y:S01]  /*0020*/  LDCU UR4, c[0x0][0x360] ;  /* 0x00006c00ff0477ac */ /* 0x000e220008000800 */
[----:B------:R-:W0:Y:S01]  /*0030*/  S2R R3, SR_CTAID.X ;  /* 0x0000000000037919 */ /* 0x000e220000002500 */
[----:B------:R-:W1:Y:S01]  /*0040*/  LDCU.64 UR8, c[0x0][0x398] ;  /* 0x00007300ff0877ac */ /* 0x000e620008000a00 */
[----:B0-----:R-:W-:-:S05]  /*0050*/  IMAD R0, R3, UR4, R0 ;  /* 0x0000000403007c24 */ /* 0x001fca000f8e0200 */
[----:B-1----:R-:W-:-:S04]  /*0060*/  ISETP.GE.U32.AND P0, PT, R0, UR8, PT ;  /* 0x0000000800007c0c */ /* 0x002fc8000bf06070 */
[----:B------:R-:W-:-:S13]  /*0070*/  ISETP.GE.U32.AND.EX P0, PT, RZ, UR9, PT, P0 ;  /* 0x00000009ff007c0c */ /* 0x000fda000bf06100 */
[----:B------:R-:W-:Y:S05]  /*0080*/  @P0 EXIT ;  /* 0x000000000000094d */ /* 0x000fea0003800000 */
[----:B------:R-:W0:Y:S01]  /*0090*/  LDC.64 R8, c[0x0][0x380] ;  /* 0x0000e000ff087b82 */ /* 0x000e220000000a00 */
[----:B------:R-:W1:Y:S01]  /*00a0*/  LDCU UR5, c[0x0][0x370] ;  /* 0x00006e00ff0577ac */ /* 0x000e620008000800 */
[----:B------:R-:W-:Y:S02]  /*00b0*/  IMAD.MOV.U32 R10, RZ, RZ, R0 ;  /* 0x000000ffff0a7224 */ /* 0x000fe400078e0000 */
[----:B------:R-:W-:Y:S01]  /*00c0*/  IMAD.MOV.U32 R11, RZ, RZ, RZ ;  /* 0x000000ffff0b7224 */ /* 0x000fe200078e00ff */
[----:B------:R-:W2:Y:S01]  /*00d0*/  LDCU.64 UR6, c[0x0][0x358] ;  /* 0x00006b00ff0677ac */ /* 0x000ea20008000a00 */
[----:B------:R-:W3:Y:S01]  /*00e0*/  LDCU.64 UR10, c[0x0][0x388] ;  /* 0x00007100ff0a77ac */ /* 0x000ee20008000a00 */
[----:B------:R-:W4:Y:S01]  /*00f0*/  LDCU.64 UR12, c[0x0][0x390] ;  /* 0x00007200ff0c77ac */ /* 0x000f220008000a00 */
[----:B-1----:R-:W-:-:S12]  /*0100*/  UIMAD UR4, UR4, UR5, URZ ;  /* 0x00000005040472a4 */ /* 0x002fd8000f8e02ff */
.L_x_1:
[C---:B---3--:R-:W-:Y:S02]  /*0110*/  LEA R6, P0, R10.reuse, UR10, 0x2 ;  /* 0x0000000a0a067c11 */ /* 0x048fe4000f8010ff */
[C---:B-1--4-:R-:W-:Y:S02]  /*0120*/  LEA R4, P1, R10.reuse, UR12, 0x3 ;  /* 0x0000000c0a047c11 */ /* 0x052fe4000f8218ff */
[C-C-:B------:R-:W-:Y:S02]  /*0130*/  LEA.HI.X R7, R10.reuse, UR11, R11.reuse, 0x2, P0 ;  /* 0x0000000b0a077c11 */ /* 0x140fe400080f140b */
[----:B------:R-:W-:-:S03]  /*0140*/  LEA.HI.X R5, R10, UR13, R11, 0x3, P1 ;  /* 0x0000000d0a057c11 */ /* 0x000fc600088f1c0b */
[----:B--2---:R-:W0:Y:S04]  /*0150*/  LDG.E R3, desc[UR6][R6.64] ;  /* 0x0000000606037981 */ /* 0x004e28000c1e1900 */
[----:B------:R-:W2:Y:S01]  /*0160*/  LDG.E.64 R4, desc[UR6][R4.64] ;  /* 0x0000000604047981 */ /* 0x000ea2000c1e1b00 */
[----:B------:R-:W-:-:S05]  /*0170*/  VIADD R10, R0, UR4 ;  /* 0x00000004000a7c36 */ /* 0x000fca0008000000 */
[----:B------:R-:W-:-:S04]  /*0180*/  ISETP.GE.U32.AND P0, PT, R10, UR8, PT ;  /* 0x000000080a007c0c */ /* 0x000fc8000bf06070 */
[----:B------:R-:W-:Y:S01]  /*0190*/  ISETP.GE.U32.AND.EX P0, PT, RZ, UR9, PT, P0 ;  /* 0x00000009ff007c0c */ /* 0x000fe2000bf06100 */
[----:B------:R-:W-:Y:S02]  /*01a0*/  IMAD.MOV.U32 R0, RZ, RZ, R10 ;  /* 0x000000ffff007224 */ /* 0x000fe400078e000a */
[----:B0-----:R-:W-:-:S05]  /*01b0*/  IMAD.WIDE R2, R3, 0x8, R8 ;  /* 0x0000000803027825 */ /* 0x001fca00078e0208 */
[----:B--2---:R1:W-:Y:S05]  /*01c0*/  REDG.E.ADD.F64.RN.STRONG.GPU desc[UR6][R2.64], R4 ;  /* 0x00000004020079a6 */ /* 0x0043ea000c12ff06 */
[----:B------:R-:W-:Y:S05]  /*01d0*/  @!P0 BRA `(.L_x_1) ;  /* 0xfffffffc00cc8947 */ /* 0x000fea000383ffff */
[----:B------:R-:W-:Y:S05]  /*01e0*/  EXIT ;  /* 0x000000000000794d */ /* 0x000fea0003800000 */
.L_x_2:
        /* <DEDUP_REMOVED lines=9> */
.L_x_14:


//--------------------- .text._Z14HistogramLocalPdiPiS_m --------------------------
	.section	.text._Z14HistogramLocalPdiPiS_m,"ax",@progbits
	.align	128
        .global         _Z14HistogramLocalPdiPiS_m
        .type           _Z14HistogramLocalPdiPiS_m,@function
        .size           _Z14HistogramLocalPdiPiS_m,(.L_x_15 - _Z14HistogramLocalPdiPiS_m)
        .other          _Z14HistogramLocalPdiPiS_m,@"STO_CUDA_ENTRY STV_DEFAULT"
_Z14HistogramLocalPdiPiS_m:
.text._Z14HistogramLocalPdiPiS_m:
[----:B------:R-:W-:Y:S01]  /*0000*/  LDC R1, c[0x0][0x37c] ;  /* 0x0000df00ff017b82 */ /* 0x000fe20000000800 */
[----:B------:R-:W0:Y:S01]  /*0010*/  S2R R0, SR_TID.X ;  /* 0x0000000000007919 */ /* 0x000e220000002100 */
[----:B------:R-:W0:Y:S01]  /*0020*/  LDCU UR4, c[0x0][0x388] ;  /* 0x00007100ff0477ac */ /* 0x000e220008000800 */
[----:B------:R-:W-:Y:S01]  /*0030*/  BSSY.RECONVERGENT B0, `(.L_x_3) ;  /* 0x000000e000007945 */ /* 0x000fe20003800200 */
[----:B------:R-:W1:Y:S01]  /*0040*/  S2R R7, SR_CTAID.X ;  /* 0x0000000000077919 */ /* 0x000e620000002500 */
[----:B------:R-:W2:Y:S01]  /*0050*/  LDCU UR6, c[0x0][0x360] ;  /* 0x00006c00ff0677ac */ /* 0x000ea20008000800 */
[----:B0-----:R-:W-:-:S13]  /*0060*/  ISETP.GE.U32.AND P0, PT, R0, UR4, PT ;  /* 0x0000000400007c0c */ /* 0x001fda000bf06070 */
[----:B-12---:R-:W-:Y:S05]  /*0070*/  @P0 BRA `(.L_x_4) ;  /* 0x0000000000240947 */ /* 0x006fea0003800000 */
[----:B------:R-:W0:Y:S01]  /*0080*/  S2R R5, SR_CgaCtaId ;  /* 0x0000000000057919 */ /* 0x000e220000008800 */
[----:B------:R-:W-:Y:S01]  /*0090*/  MOV R2, 0x400 ;  /* 0x0000040000027802 */ /* 0x000fe20000000f00 */
[----:B------:R-:W-:-:S03]  /*00a0*/  IMAD.MOV.U32 R3, RZ, RZ, R0 ;  /* 0x000000ffff037224 */ /* 0x000fc600078e0000 */
[----:B0-----:R-:W-:-:S07]  /*00b0*/  LEA R2, R5, R2, 0x18 ;  /* 0x0000000205027211 */ /* 0x001fce00078ec0ff */
.L_x_5:
[C---:B------:R-:W-:Y:S02]  /*00c0*/  IMAD R4, R3.reuse, 0x8, R2 ;  /* 0x0000000803047824 */ /* 0x040fe400078e0202 */
[----:B------:R-:W-:-:S03]  /*00d0*/  VIADD R3, R3, UR6 ;  /* 0x0000000603037c36 */ /* 0x000fc60008000000 */
[----:B------:R0:W-:Y:S02]  /*00e0*/  STS.64 [R4], RZ ;  /* 0x000000ff04007388 */ /* 0x0001e40000000a00 */
[----:B------:R-:W-:-:S13]  /*00f0*/  ISETP.GE.U32.AND P0, PT, R3, UR4, PT ;  /* 0x0000000403007c0c */ /* 0x000fda000bf06070 */
[----:B0-----:R-:W-:Y:S05]  /*0100*/  @!P0 BRA `(.L_x_5) ;  /* 0xfffffffc00ec8947 */ /* 0x001fea000383ffff */
.L_x_4:
[----:B------:R-:W-:Y:S05]  /*0110*/  BSYNC.RECONVERGENT B0 ;  /* 0x0000000000007941 */ /* 0x000fea0003800200 */
.L_x_3:
[----:B------:R-:W0:Y:S01]  /*0120*/  LDCU.64 UR4, c[0x0][0x3a0] ;  /* 0x00007400ff0477ac */ /* 0x000e220008000a00 */
[----:B------:R-:W-:Y:S01]  /*0130*/  IMAD R10, R7, UR6, R0 ;  /* 0x00000006070a7c24 */ /* 0x000fe2000f8e0200 */
[----:B------:R-:W-:Y:S01]  /*0140*/  BSSY.RECONVERGENT B0, `(.L_x_6) ;  /* 0x000001f000007945 */ /* 0x000fe20003800200 */
[----:B------:R-:W1:Y:S01]  /*0150*/  LDCU.64 UR8, c[0x0][0x358] ;  /* 0x00006b00ff0877ac */ /* 0x000e620008000a00 */
[----:B------:R-:W-:Y:S02]  /*0160*/  BAR.SYNC.DEFER_BLOCKING 0x0 ;  /* 0x0000000000007b1d */ /* 0x000fe40000010000 */
[----:B0-----:R-:W-:-:S04]  /*0170*/  ISETP.GE.U32.AND P0, PT, R10, UR4, PT ;  /* 0x000000040a007c0c */ /* 0x001fc8000bf06070 */
[----:B------:R-:W-:-:S13]  /*0180*/  ISETP.GE.U32.AND.EX P0, PT, RZ, UR5, PT, P0 ;  /* 0x00000005ff007c0c */ /* 0x000fda000bf06100 */
[----:B-1----:R-:W-:Y:S05]  /*0190*/  @P0 BRA `(.L_x_7) ;  /* 0x0000000000640947 */ /* 0x002fea0003800000 */
[----:B------:R-:W0:Y:S01]  /*01a0*/  S2R R3, SR_CgaCtaId ;  /* 0x0000000000037919 */ /* 0x000e220000008800 */
[----:B------:R-:W1:Y:S01]  /*01b0*/  LDC R11, c[0x0][0x370] ;  /* 0x0000dc00ff0b7b82 */ /* 0x000e620000000800 */
[----:B------:R-:W-:Y:S01]  /*01c0*/  MOV R2, 0x400 ;  /* 0x0000040000027802 */ /* 0x000fe20000000f00 */
[----:B------:R-:W-:Y:S02]  /*01d0*/  IMAD.MOV.U32 R13, RZ, RZ, RZ ;  /* 0x000000ffff0d7224 */ /* 0x000fe400078e00ff */
[----:B-1----:R-:W-:Y:S01]  /*01e0*/  IMAD R11, R11, UR6, RZ ;  /* 0x000000060b0b7c24 */ /* 0x002fe2000f8e02ff */
[----:B0-----:R-:W-:-:S07]  /*01f0*/  LEA R17, R3, R2, 0x18 ;  /* 0x0000000203117211 */ /* 0x001fce00078ec0ff */
.L_x_10:
[----:B------:R-:W0:Y:S02]  /*0200*/  LDCU.128 UR12, c[0x0][0x390] ;  /* 0x00007200ff0c77ac */ /* 0x000e240008000c00 */
[----:B0-----:R-:W-:-:S04]  /*0210*/  LEA R2, P0, R10, UR12, 0x2 ;  /* 0x0000000c0a027c11 */ /* 0x001fc8000f8010ff */
[C---:B------:R-:W-:Y:S02]  /*0220*/  LEA.HI.X R3, R10.reuse, UR13, R13, 0x2, P0 ;  /* 0x0000000d0a037c11 */ /* 0x040fe400080f140d */
[----:B------:R-:W-:-:S03]  /*0230*/  LEA R4, P0, R10, UR14, 0x3 ;  /* 0x0000000e0a047c11 */ /* 0x000fc6000f8018ff */
[----:B------:R-:W2:Y:S01]  /*0240*/  LDG.E R2, desc[UR8][R2.64] ;  /* 0x0000000802027981 */ /* 0x000ea2000c1e1900 */
[----:B------:R-:W-:-:S05]  /*0250*/  LEA.HI.X R5, R10, UR15, R13, 0x3, P0 ;  /* 0x0000000f0a057c11 */ /* 0x000fca00080f1c0d */
[----:B------:R0:W5:Y:S01]  /*0260*/  LDG.E.64 R8, desc[UR8][R4.64] ;  /* 0x0000000804087981 */ /* 0x000162000c1e1b00 */
[----:B------:R-:W-:Y:S01]  /*0270*/  BSSY.RECONVERGENT B1, `(.L_x_8) ;  /* 0x0000006000017945 */ /* 0x000fe20003800200 */
[----:B0-2---:R-:W-:-:S07]  /*0280*/  IMAD R15, R2, 0x8, R17 ;  /* 0x00000008020f7824 */ /* 0x005fce00078e0211 */
.L_x_9:
[----:B------:R-:W0:Y:S02]  /*0290*/  LDS.64 R4, [R15] ;  /* 0x000000000f047984 */ /* 0x000e240000000a00 */
[----:B0----5:R-:W-:-:S07]  /*02a0*/  DADD R6, R8, R4 ;  /* 0x0000000008067229 */ /* 0x021fce0000000004 */
[----:B------:R-:W0:Y:S02]  /*02b0*/  ATOMS.CAST.SPIN.64 P0, [R15], R4, R6 ;  /* 0x000000040f00758d */ /* 0x000e240001800406 */
[----:B0-----:R-:W-:Y:S05]  /*02c0*/  @!P0 BRA `(.L_x_9) ;  /* 0xfffffffc00f08947 */ /* 0x001fea000383ffff */
[----:B------:R-:W-:Y:S05]  /*02d0*/  BSYNC.RECONVERGENT B1 ;  /* 0x0000000000017941 */ /* 0x000fea0003800200 */
.L_x_8:
[----:B------:R-:W0:Y:S01]  /*02e0*/  LDCU.64 UR4, c[0x0][0x3a0] ;  /* 0x00007400ff0477ac */ /* 0x000e220008000a00 */
[----:B------:R-:W-:-:S05]  /*02f0*/  IMAD.IADD R10, R11, 0x1, R10 ;  /* 0x000000010b0a7824 */ /* 0x000fca00078e020a */
[----:B0-----:R-:W-:-:S04]  /*0300*/  ISETP.GE.U32.AND P0, PT, R10, UR4, PT ;  /* 0x000000040a007c0c */ /* 0x001fc8000bf06070 */
[----:B------:R-:W-:-:S13]  /*0310*/  ISETP.GE.U32.AND.EX P0, PT, RZ, UR5, PT, P0 ;  /* 0x00000005ff007c0c */ /* 0x000fda000bf06100 */
[----:B------:R-:W-:Y:S05]  /*0320*/  @!P0 BRA `(.L_x_10) ;  /* 0xfffffffc00b48947 */ /* 0x000fea000383ffff */
.L_x_7:
[----:B------:R-:W-:Y:S05]  /*0330*/  BSYNC.RECONVERGENT B0 ;  /* 0x0000000000007941 */ /* 0x000fea0003800200 */
.L_x_6:
[----:B------:R-:W0:Y:S01]  /*0340*/  LDCU UR7, c[0x0][0x388] ;  /* 0x00007100ff0777ac */ /* 0x000e220008000800 */
[----:B------:R-:W-:Y:S01]  /*0350*/  BAR.SYNC.DEFER_BLOCKING 0x0 ;  /* 0x0000000000007b1d */ /* 0x000fe20000010000 */
[----:B0-----:R-:W-:-:S13]  /*0360*/  ISETP.GE.U32.AND P0, PT, R0, UR7, PT ;  /* 0x0000000700007c0c */ /* 0x001fda000bf06070 */
[----:B------:R-:W-:Y:S05]  /*0370*/  @P0 EXIT ;  /* 0x000000000000094d */ /* 0x000fea0003800000 */
[----:B------:R-:W0:Y:S01]  /*0380*/  S2UR UR5, SR_CgaCtaId ;  /* 0x00000000000579c3 */ /* 0x000e220000008800 */
[----:B------:R-:W-:-:S07]  /*0390*/  UMOV UR4, 0x400 ;  /* 0x0000040000047882 */ /* 0x000fce0000000000 */
[----:B------:R-:W1:Y:S01]  /*03a0*/  LDC.64 R6, c[0x0][0x380] ;  /* 0x0000e000ff067b82 */ /* 0x000e620000000a00 */
[----:B0-----:R-:W-:-:S12]  /*03b0*/  ULEA UR4, UR5, UR4, 0x18 ;  /* 0x0000000405047291 */ /* 0x001fd8000f8ec0ff */
.L_x_11:
[C---:B0-----:R-:W-:Y:S01]  /*03c0*/  LEA R4, R0.reuse, UR4, 0x3 ;  /* 0x0000000400047c11 */ /* 0x041fe2000f8e18ff */
[----:B-1----:R-:W-:-:S05]  /*03d0*/  IMAD.WIDE.U32 R2, R0, 0x8, R6 ;  /* 0x0000000800027825 */ /* 0x002fca00078e0006 */
[----:B------:R-:W0:Y:S01]  /*03e0*/  LDS.64 R4, [R4] ;  /* 0x0000000004047984 */ /* 0x000e220000000a00 */
[----:B------:R-:W-:-:S05]  /*03f0*/  VIADD R0, R0, UR6 ;  /* 0x0000000600007c36 */ /* 0x000fca0008000000 */
[----:B------:R-:W-:Y:S01]  /*0400*/  ISETP.GE.U32.AND P0, PT, R0, UR7, PT ;  /* 0x0000000700007c0c */ /* 0x000fe2000bf06070 */
[----:B0-----:R0:W-:-:S12]  /*0410*/  REDG.E.ADD.F64.RN.STRONG.GPU desc[UR8][R2.64], R4 ;  /* 0x00000004020079a6 */ /* 0x0011d8000c12ff08 */
[----:B------:R-:W-:Y:S05]  /*0420*/  @!P0 BRA `(.L_x_11) ;  /* 0xfffffffc00e48947 */ /* 0x000fea000383ffff */
[----:B------:R-:W-:Y:S05]  /*0430*/  EXIT ;  /* 0x000000000000794d */ /* 0x000fea0003800000 */
.L_x_12:
        /* <DEDUP_REMOVED lines=12> */
.L_x_15:


//--------------------- .nv.shared._ZN3cub18CUB_300001_SM_10006detail11EmptyKernelIvEEvv --------------------------
	.section	.nv.shared._ZN3cub18CUB_300001_SM_10006detail11EmptyKernelIvEEvv,"aw",@nobits
	.sectionflags	@""
	.align	16
	.zero		1024


//--------------------- .nv.shared.reserved.0     --------------------------
	.section	.nv.shared.reserved.0,"aw",@nobits
	.weak		__nv_reservedSMEM_offset_0_alias
	.size		__nv_reservedSMEM_offset_0_alias, 0, 64
	.other		__nv_reservedSMEM_offset_0_alias,@"STO_CUDA_RESERVED_SHARED STV_DEFAULT"
__nv_reservedSMEM_offset_0_alias:
	.zero		0
	.zero		64


//--------------------- .nv.global                --------------------------
	.section	.nv.global,"aw",@nobits
.nv.global:
	.type		_ZN34_INTERNAL_f73db12f_4_k_cu_badab76e6thrust24THRUST_300001_SM_1000_NS3seqE,@object
	.size		_ZN34_INTERNAL_f73db12f_4_k_cu_badab76e6thrust24THRUST_300001_SM_1000_NS3seqE,(_ZN34_INTERNAL_f73db12f_4_k_cu_badab76e4cuda3std3__48in_placeE - _ZN34_INTERNAL_f73db12f_4_k_cu_badab76e6thrust24THRUST_300001_SM_1000_NS3seqE)
_ZN34_INTERNAL_f73db12f_4_k_cu_badab76e6thrust24THRUST_300001_SM_1000_NS3seqE:
	.zero		1
	.type		_ZN34_INTERNAL_f73db12f_4_k_cu_badab76e4cuda3std3__48in_placeE,@object
	.size		_ZN34_INTERNAL_f73db12f_4_k_cu_badab76e4cuda3std3__48in_placeE,(_ZN34_INTERNAL_f73db12f_4_k_cu_badab76e4cuda3std6ranges3__45__cpo4sizeE - _ZN34_INTERNAL_f73db12f_4_k_cu_badab76e4cuda3std3__48in_placeE)
_ZN34_INTERNAL_f73db12f_4_k_cu_badab76e4cuda3std3__48in_placeE:
	.zero		1
	.type		_ZN34_INTERNAL_f73db12f_4_k_cu_badab76e4cuda3std6ranges3__45__cpo4sizeE,@object
	.size		_ZN34_INTERNAL_f73db12f_4_k_cu_badab76e4cuda3std6ranges3__45__cpo4sizeE,(_ZN34_INTERNAL_f73db12f_4_k_cu_badab76e6thrust24THRUST_300001_SM_1000_NS12placeholders2_3E - _ZN34_INTERNAL_f73db12f_4_k_cu_badab76e4cuda3std6ranges3__45__cpo4sizeE)
_ZN34_INTERNAL_f73db12f_4_k_cu_badab76e4cuda3std6ranges3__45__cpo4sizeE:
	.zero		1
	.type		_ZN34_INTERNAL_f73db12f_4_k_cu_badab76e6thrust24THRUST_300001_SM_1000_NS12placeholders2_3E,@object
	.size		_ZN34_INTERNAL_f73db12f_4_k_cu_badab76e6thrust24THRUST_300001_SM_1000_NS12placeholders2_3E,(_ZN34_INTERNAL_f73db12f_4_k_cu_badab76e4cuda3std3__45__cpo6cbeginE - _ZN34_INTERNAL_f73db12f_4_k_cu_badab76e6thrust24THRUST_300001_SM_1000_NS12placeholders2_3E)
_ZN34_INTERNAL_f73db12f_4_k_cu_badab76e6thrust24THRUST_300001_SM_1000_NS12placeholders2_3E:
	.zero		1
	.type		_ZN34_INTERNAL_f73db12f_4_k_cu_badab76e4cuda3std3__45__cpo6cbeginE,@object
	.size		_ZN34_INTERNAL_f73db12f_4_k_cu_badab76e4cuda3std3__45__cpo6cbeginE,(_ZN34_INTERNAL_f73db12f_4_k_cu_badab76e4cuda3std6ranges3__45__cpo6cbeginE - _ZN34_INTERNAL_f73db12f_4_k_cu_badab76e4cuda3std3__45__cpo6cbeginE)
_ZN34_INTERNAL_f73db12f_4_k_cu_badab76e4cuda3std3__45__cpo6cbeginE:
	.zero		1
	.type		_ZN34_INTERNAL_f73db12f_4_k_cu_badab76e4cuda3std6ranges3__45__cpo6cbeginE,@object
	.size		_ZN34_INTERNAL_f73db12f_4_k_cu_badab76e4cuda3std6ranges3__45__cpo6cbeginE,(_ZN34_INTERNAL_f73db12f_4_k_cu_badab76e6thrust24THRUST_300001_SM_1000_NS12placeholders2_7E - _ZN34_INTERNAL_f73db12f_4_k_cu_badab76e4cuda3std6ranges3__45__cpo6cbeginE)
_ZN34_INTERNAL_f73db12f_4_k_cu_badab76e4cuda3std6ranges3__45__cpo6cbeginE:
	.zero		1
	.type		_ZN34_INTERNAL_f73db12f_4_k_cu_badab76e6thrust24THRUST_300001_SM_1000_NS12placeholders2_7E,@object
	.size		_ZN34_INTERNAL_f73db12f_4_k_cu_badab76e6thrust24THRUST_300001_SM_1000_NS12placeholders2_7E,(_ZN34_INTERNAL_f73db12f_4_k_cu_badab76e4cuda3std3__45__cpo7crbeginE - _ZN34_INTERNAL_f73db12f_4_k_cu_badab76e6thrust24THRUST_300001_SM_1000_NS12placeholders2_7E)
_ZN34_INTERNAL_f73db12f_4_k_cu_badab76e6thrust24THRUST_300001_SM_1000_NS12placeholders2_7E:
	.zero		1
	.type		_ZN34_INTERNAL_f73db12f_4_k_cu_badab76e4cuda3std3__45__cpo7crbeginE,@object
	.size		_ZN34_INTERNAL_f73db12f_4_k_cu_badab76e4cuda3std3__45__cpo7crbeginE,(_ZN34_INTERNAL_f73db12f_4_k_cu_badab76e4cuda3std6ranges3__45__cpo4nextE - _ZN34_INTERNAL_f73db12f_4_k_cu_badab76e4cuda3std3__45__cpo7crbeginE)
_ZN34_INTERNAL_f73db12f_4_k_cu_badab76e4cuda3std3__45__cpo7crbeginE:
	.zero		1
	.type		_ZN34_INTERNAL_f73db12f_4_k_cu_badab76e4cuda3std6ranges3__45__cpo4nextE,@object
	.size		_ZN34_INTERNAL_f73db12f_4_k_cu_badab76e4cuda3std6ranges3__45__cpo4nextE,(_ZN34_INTERNAL_f73db12f_4_k_cu_badab76e4cuda3std6ranges3__45__cpo4swapE - _ZN34_INTERNAL_f73db12f_4_k_cu_badab76e4cuda3std6ranges3__45__cpo4nextE)
_ZN34_INTERNAL_f73db12f_4_k_cu_badab76e4cuda3std6ranges3__45__cpo4nextE:
	.zero		1
	.type		_ZN34_INTERNAL_f73db12f_4_k_cu_badab76e4cuda3std6ranges3__45__cpo4swapE,@object
	.size		_ZN34_INTERNAL_f73db12f_4_k_cu_badab76e4cuda3std6ranges3__45__cpo4swapE,(_ZN34_INTERNAL_f73db12f_4_k_cu_badab76e6thrust24THRUST_300001_SM_1000_NS8cuda_cub10par_nosyncE - _ZN34_INTERNAL_f73db12f_4_k_cu_badab76e4cuda3std6ranges3__45__cpo4swapE)
_ZN34_INTERNAL_f73db12f_4_k_cu_badab76e4cuda3std6ranges3__45__cpo4swapE:
	.zero		1
	.type		_ZN34_INTERNAL_f73db12f_4_k_cu_badab76e6thrust24THRUST_300001_SM_1000_NS8cuda_cub10par_nosyncE,@object
	.size		_ZN34_INTERNAL_f73db12f_4_k_cu_badab76e6thrust24THRUST_300001_SM_1000_NS8cuda_cub10par_nosyncE,(_ZN34_INTERNAL_f73db12f_4_k_cu_badab76e6thrust24THRUST_300001_SM_1000_NS12placeholders2_9E - _ZN34_INTERNAL_f73db12f_4_k_cu_badab76e6thrust24THRUST_300001_SM_1000_NS8cuda_cub10par_nosyncE)
_ZN34_INTERNAL_f73db12f_4_k_cu_badab76e6thrust24THRUST_300001_SM_1000_NS8cuda_cub10par_nosyncE:
	.zero		1
	.type		_ZN34_INTERNAL_f73db12f_4_k_cu_badab76e6thrust24THRUST_300001_SM_1000_NS12placeholders2_9E,@object
	.size		_ZN34_INTERNAL_f73db12f_4_k_cu_badab76e6thrust24THRUST_300001_SM_1000_NS12placeholders2_9E,(_ZN34_INTERNAL_f73db12f_4_k_cu_badab76e4cuda3std3__436_GLOBAL__N__f73db12f_4_k_cu_badab76e6ignoreE - _ZN34_INTERNAL_f73db12f_4_k_cu_badab76e6thrust24THRUST_300001_SM_1000_NS12placeholders2_9E)
_ZN34_INTERNAL_f73db12f_4_k_cu_badab76e6thrust24THRUST_300001_SM_1000_NS12placeholders2_9E:
	.zero		1
	.type		_ZN34_INTERNAL_f73db12f_4_k_cu_badab76e4cuda3std3__436_GLOBAL__N__f73db12f_4_k_cu_badab76e6ignoreE,@object
	.size		_ZN34_INTERNAL_f73db12f_4_k_cu_badab76e4cuda3std3__436_GLOBAL__N__f73db12f_4_k_cu_badab76e6ignoreE,(_ZN34_INTERNAL_f73db12f_4_k_cu_badab76e4cuda3std6ranges3__45__cpo4dataE - _ZN34_INTERNAL_f73db12f_4_k_cu_badab76e4cuda3std3__436_GLOBAL__N__f73db12f_4_k_cu_badab76e6ignoreE)
_ZN34_INTERNAL_f73db12f_4_k_cu_badab76e4cuda3std3__436_GLOBAL__N__f73db12f_4_k_cu_badab76e6ignoreE:
	.zero		1
	.type		_ZN34_INTERNAL_f73db12f_4_k_cu_badab76e4cuda3std6ranges3__45__cpo4dataE,@object
	.size		_ZN34_INTERNAL_f73db12f_4_k_cu_badab76e4cuda3std6ranges3__45__cpo4dataE,(_ZN34_INTERNAL_f73db12f_4_k_cu_badab76e6thrust24THRUST_300001_SM_1000_NS12placeholders2_1E - _ZN34_INTERNAL_f73db12f_4_k_cu_badab76e4cuda3std6ranges3__45__cpo4dataE)
_ZN34_INTERNAL_f73db12f_4_k_cu_badab76e4cuda3std6ranges3__45__cpo4dataE:
	.zero		1
	.type		_ZN34_INTERNAL_f73db12f_4_k_cu_badab76e6thrust24THRUST_300001_SM_1000_NS12placeholders2_1E,@object
	.size		_ZN34_INTERNAL_f73db12f_4_k_cu_badab76e6thrust24THRUST_300001_SM_1000_NS12placeholders2_1E,(_ZN34_INTERNAL_f73db12f_4_k_cu_badab76e4cuda3std3__45__cpo5beginE - _ZN34_INTERNAL_f73db12f_4_k_cu_badab76e6thrust24THRUST_300001_SM_1000_NS12placeholders2_1E)
_ZN34_INTERNAL_f73db12f_4_k_cu_badab76e6thrust24THRUST_300001_SM_1000_NS12placeholders2_1E:
	.zero		1
	.type		_ZN34_INTERNAL_f73db12f_4_k_cu_badab76e4cuda3std3__45__cpo5beginE,@object
	.size		_ZN34_INTERNAL_f73db12f_4_k_cu_badab76e4cuda3std3__45__cpo5beginE,(_ZN34_INTERNAL_f73db12f_4_k_cu_badab76e4cuda3std6ranges3__45__cpo5beginE - _ZN34_INTERNAL_f73db12f_4_k_cu_badab76e4cuda3std3__45__cpo5beginE)
_ZN34_INTERNAL_f73db12f_4_k_cu_badab76e4cuda3std3__45__cpo5beginE:
	.zero		1
	.type		_ZN34_INTERNAL_f73db12f_4_k_cu_badab76e4cuda3std6ranges3__45__cpo5beginE,@object
	.size		_ZN34_INTERNAL_f73db12f_4_k_cu_badab76e4cuda3std6ranges3__45__cpo5beginE,(_ZN34_INTERNAL_f73db12f_4_k_cu_badab76e6thrust24THRUST_300001_SM_1000_NS12placeholders2_5E - _ZN34_INTERNAL_f73db12f_4_k_cu_badab76e4cuda3std6ranges3__45__cpo5beginE)
_ZN34_INTERNAL_f73db12f_4_k_cu_badab76e4cuda3std6ranges3__45__cpo5beginE:
	.zero		1
	.type		_ZN34_INTERNAL_f73db12f_4_k_cu_badab76e6thrust24THRUST_300001_SM_1000_NS12placeholders2_5E,@object
	.size		_ZN34_INTERNAL_f73db12f_4_k_cu_badab76e6thrust24THRUST_300001_SM_1000_NS12placeholders2_5E,(_ZN34_INTERNAL_f73db12f_4_k_cu_badab76e4cuda3std3__45__cpo6rbeginE - _ZN34_INTERNAL_f73db12f_4_k_cu_badab76e6thrust24THRUST_300001_SM_1000_NS12placeholders2_5E)
_ZN34_INTERNAL_f73db12f_4_k_cu_badab76e6thrust24THRUST_300001_SM_1000_NS12placeholders2_5E:
	.zero		1
	.type		_ZN34_INTERNAL_f73db12f_4_k_cu_badab76e4cuda3std3__45__cpo6rbeginE,@object
	.size		_ZN34_INTERNAL_f73db12f_4_k_cu_badab76e4cuda3std3__45__cpo6rbeginE,(_ZN34_INTERNAL_f73db12f_4_k_cu_badab76e4cuda3std6ranges3__45__cpo7advanceE - _ZN34_INTERNAL_f73db12f_4_k_cu_badab76e4cuda3std3__45__cpo6rbeginE)
_ZN34_INTERNAL_f73db12f_4_k_cu_badab76e4cuda3std3__45__cpo6rbeginE:
	.zero		1
	.type		_ZN34_INTERNAL_f73db12f_4_k_cu_badab76e4cuda3std6ranges3__45__cpo7advanceE,@object
	.size		_ZN34_INTERNAL_f73db12f_4_k_cu_badab76e4cuda3std6ranges3__45__cpo7advanceE,(_ZN34_INTERNAL_f73db12f_4_k_cu_badab76e4cuda3std3__47nulloptE - _ZN34_INTERNAL_f73db12f_4_k_cu_badab76e4cuda3std6ranges3__45__cpo7advanceE)
_ZN34_INTERNAL_f73db12f_4_k_cu_badab76e4cuda3std6ranges3__45__cpo7advanceE:
	.zero		1
	.type		_ZN34_INTERNAL_f73db12f_4_k_cu_badab76e4cuda3std3__47nulloptE,@object
	.size		_ZN34_INTERNAL_f73db12f_4_k_cu_badab76e4cuda3std3__47nulloptE,(_ZN34_INTERNAL_f73db12f_4_k_cu_badab76e4cuda3std6ranges3__45__cpo8distanceE - _ZN34_INTERNAL_f73db12f_4_k_cu_badab76e4cuda3std3__47nulloptE)
_ZN34_INTERNAL_f73db12f_4_k_cu_badab76e4cuda3std3__47nulloptE:
	.zero		1
	.type		_ZN34_INTERNAL_f73db12f_4_k_cu_badab76e4cuda3std6ranges3__45__cpo8distanceE,@object
	.size		_ZN34_INTERNAL_f73db12f_4_k_cu_badab76e4cuda3std6ranges3__45__cpo8distanceE,(_ZN34_INTERNAL_f73db12f_4_k_cu_badab76e6thrust24THRUST_300001_SM_1000_NS12placeholders3_10E - _ZN34_INTERNAL_f73db12f_4_k_cu_badab76e4cuda3std6ranges3__45__cpo8distanceE)
_ZN34_INTERNAL_f73db12f_4_k_cu_badab76e4cuda3std6ranges3__45__cpo8distanceE:
	.zero		1
	.type		_ZN34_INTERNAL_f73db12f_4_k_cu_badab76e6thrust24THRUST_300001_SM_1000_NS12placeholders3_10E,@object
	.size		_ZN34_INTERNAL_f73db12f_4_k_cu_badab76e6thrust24THRUST_300001_SM_1000_NS12placeholders3_10E,(_ZN34_INTERNAL_f73db12f_4_k_cu_badab76e4cuda3std3__419piecewise_constructE - _ZN34_INTERNAL_f73db12f_4_k_cu_badab76e6thrust24THRUST_300001_SM_1000_NS12placeholders3_10E)
_ZN34_INTERNAL_f73db12f_4_k_cu_badab76e6thrust24THRUST_300001_SM_1000_NS12placeholders3_10E:
	.zero		1
	.type		_ZN34_INTERNAL_f73db12f_4_k_cu_badab76e4cuda3std3__419piecewise_constructE,@object
	.size		_ZN34_INTERNAL_f73db12f_4_k_cu_badab76e4cuda3std3__419piecewise_constructE,(_ZN34_INTERNAL_f73db12f_4_k_cu_badab76e4cuda3std6ranges3__45__cpo5cdataE - _ZN34_INTERNAL_f73db12f_4_k_cu_badab76e4cuda3std3__419piecewise_constructE)
_ZN34_INTERNAL_f73db12f_4_k_cu_badab76e4cuda3std3__419piecewise_constructE:
	.zero		1
	.type		_ZN34_INTERNAL_f73db12f_4_k_cu_badab76e4cuda3std6ranges3__45__cpo5cdataE,@object
	.size		_ZN34_INTERNAL_f73db12f_4_k_cu_badab76e4cuda3std6ranges3__45__cpo5cdataE,(_ZN34_INTERNAL_f73db12f_4_k_cu_badab76e6thrust24THRUST_300001_SM_1000_NS12placeholders2_2E - _ZN34_INTERNAL_f73db12f_4_k_cu_badab76e4cuda3std6ranges3__45__cpo5cdataE)
_ZN34_INTERNAL_f73db12f_4_k_cu_badab76e4cuda3std6ranges3__45__cpo5cdataE:
	.zero		1
	.type		_ZN34_INTERNAL_f73db12f_4_k_cu_badab76e6thrust24THRUST_300001_SM_1000_NS12placeholders2_2E,@object
	.size		_ZN34_INTERNAL_f73db12f_4_k_cu_badab76e6thrust24THRUST_300001_SM_1000_NS12placeholders2_2E,(_ZN34_INTERNAL_f73db12f_4_k_cu_badab76e4cuda3std3__45__cpo3endE - _ZN34_INTERNAL_f73db12f_4_k_cu_badab76e6thrust24THRUST_300001_SM_1000_NS12placeholders2_2E)
_ZN34_INTERNAL_f73db12f_4_k_cu_badab76e6thrust24THRUST_300001_SM_1000_NS12placeholders2_2E:
	.zero		1
	.type		_ZN34_INTERNAL_f73db12f_4_k_cu_badab76e4cuda3std3__45__cpo3endE,@object
	.size		_ZN34_INTERNAL_f73db12f_4_k_cu_badab76e4cuda3std3__45__cpo3endE,(_ZN34_INTERNAL_f73db12f_4_k_cu_badab76e4cuda3std6ranges3__45__cpo3endE - _ZN34_INTERNAL_f73db12f_4_k_cu_badab76e4cuda3std3__45__cpo3endE)
_ZN34_INTERNAL_f73db12f_4_k_cu_badab76e4cuda3std3__45__cpo3endE:
	.zero		1
	.type		_ZN34_INTERNAL_f73db12f_4_k_cu_badab76e4cuda3std6ranges3__45__cpo3endE,@object
	.size		_ZN34_INTERNAL_f73db12f_4_k_cu_badab76e4cuda3std6ranges3__45__cpo3endE,(_ZN34_INTERNAL_f73db12f_4_k_cu_badab76e6thrust24THRUST_300001_SM_1000_NS12placeholders2_6E - _ZN34_INTERNAL_f73db12f_4_k_cu_badab76e4cuda3std6ranges3__45__cpo3endE)
_ZN34_INTERNAL_f73db12f_4_k_cu_badab76e4cuda3std6ranges3__45__cpo3endE:
	.zero		1
	.type		_ZN34_INTERNAL_f73db12f_4_k_cu_badab76e6thrust24THRUST_300001_SM_1000_NS12placeholders2_6E,@object
	.size		_ZN34_INTERNAL_f73db12f_4_k_cu_badab76e6thrust24THRUST_300001_SM_1000_NS12placeholders2_6E,(_ZN34_INTERNAL_f73db12f_4_k_cu_badab76e4cuda3std3__45__cpo4rendE - _ZN34_INTERNAL_f73db12f_4_k_cu_badab76e6thrust24THRUST_300001_SM_1000_NS12placeholders2_6E)
_ZN34_INTERNAL_f73db12f_4_k_cu_badab76e6thrust24THRUST_300001_SM_1000_NS12placeholders2_6E:
	.zero		1
	.type		_ZN34_INTERNAL_f73db12f_4_k_cu_badab76e4cuda3std3__45__cpo4rendE,@object
	.size		_ZN34_INTERNAL_f73db12f_4_k_cu_badab76e4cuda3std3__45__cpo4rendE,(_ZN34_INTERNAL_f73db12f_4_k_cu_badab76e4cuda3std6ranges3__45__cpo9iter_swapE - _ZN34_INTERNAL_f73db12f_4_k_cu_badab76e4cuda3std3__45__cpo4rendE)
_ZN34_INTERNAL_f73db12f_4_k_cu_badab76e4cuda3std3__45__cpo4rendE:
	.zero		1
	.type		_ZN34_INTERNAL_f73db12f_4_k_cu_badab76e4cuda3std6ranges3__45__cpo9iter_swapE,@object
	.size		_ZN34_INTERNAL_f73db12f_4_k_cu_badab76e4cuda3std6ranges3__45__cpo9iter_swapE,(_ZN34_INTERNAL_f73db12f_4_k_cu_badab76e4cuda3std3__48unexpectE - _ZN34_INTERNAL_f73db12f_4_k_cu_badab76e4cuda3std6ranges3__45__cpo9iter_swapE)
_ZN34_INTERNAL_f73db12f_4_k_cu_badab76e4cuda3std6ranges3__45__cpo9iter_swapE:
	.zero		1
	.type		_ZN34_INTERNAL_f73db12f_4_k_cu_badab76e4cuda3std3__48unexpectE,@object
	.size		_ZN34_INTERNAL_f73db12f_4_k_cu_badab76e4cuda3std3__48unexpectE,(_ZN34_INTERNAL_f73db12f_4_k_cu_badab76e6thrust24THRUST_300001_SM_1000_NS8cuda_cub3parE - _ZN34_INTERNAL_f73db12f_4_k_cu_badab76e4cuda3std3__48unexpectE)
_ZN34_INTERNAL_f73db12f_4_k_cu_badab76e4cuda3std3__48unexpectE:
	.zero		1
	.type		_ZN34_INTERNAL_f73db12f_4_k_cu_badab76e6thrust24THRUST_300001_SM_1000_NS8cuda_cub3parE,@object
	.size		_ZN34_INTERNAL_f73db12f_4_k_cu_badab76e6thrust24THRUST_300001_SM_1000_NS8cuda_cub3parE,(_ZN34_INTERNAL_f73db12f_4_k_cu_badab76e6thrust24THRUST_300001_SM_1000_NS12placeholders2_4E - _ZN34_INTERNAL_f73db12f_4_k_cu_badab76e6thrust24THRUST_300001_SM_1000_NS8cuda_cub3parE)
_ZN34_INTERNAL_f73db12f_4_k_cu_badab76e6thrust24THRUST_300001_SM_1000_NS8cuda_cub3parE:
	.zero		1
	.type		_ZN34_INTERNAL_f73db12f_4_k_cu_badab76e6thrust24THRUST_300001_SM_1000_NS12placeholders2_4E,@object
	.size		_ZN34_INTERNAL_f73db12f_4_k_cu_badab76e6thrust24THRUST_300001_SM_1000_NS12placeholders2_4E,(_ZN34_INTERNAL_f73db12f_4_k_cu_badab76e4cuda3std3__45__cpo4cendE - _ZN34_INTERNAL_f73db12f_4_k_cu_badab76e6thrust24THRUST_300001_SM_1000_NS12placeholders2_4E)
_ZN34_INTERNAL_f73db12f_4_k_cu_badab76e6thrust24THRUST_300001_SM_1000_NS12placeholders2_4E:
	.zero		1
	.type		_ZN34_INTERNAL_f73db12f_4_k_cu_badab76e4cuda3std3__45__cpo4cendE,@object
	.size		_ZN34_INTERNAL_f73db12f_4_k_cu_badab76e4cuda3std3__45__cpo4cendE,(_ZN34_INTERNAL_f73db12f_4_k_cu_badab76e4cuda3std6ranges3__45__cpo4cendE - _ZN34_INTERNAL_f73db12f_4_k_cu_badab76e4cuda3std3__45__cpo4cendE)
_ZN34_INTERNAL_f73db12f_4_k_cu_badab76e4cuda3std3__45__cpo4cendE:
	.zero		1
	.type		_ZN34_INTERNAL_f73db12f_4_k_cu_badab76e4cuda3std6ranges3__45__cpo4cendE,@object
	.size		_ZN34_INTERNAL_f73db12f_4_k_cu_badab76e4cuda3std6ranges3__45__cpo4cendE,(_ZN34_INTERNAL_f73db12f_4_k_cu_badab76e4cuda3std3__420unreachable_sentinelE - _ZN34_INTERNAL_f73db12f_4_k_cu_badab76e4cuda3std6ranges3__45__cpo4cendE)
_ZN34_INTERNAL_f73db12f_4_k_cu_badab76e4cuda3std6ranges3__45__cpo4cendE:
	.zero		1
	.type		_ZN34_INTERNAL_f73db12f_4_k_cu_badab76e4cuda3std3__420unreachable_sentinelE,@object
	.size		_ZN34_INTERNAL_f73db12f_4_k_cu_badab76e4cuda3std3__420unreachable_sentinelE,(_ZN34_INTERNAL_f73db12f_4_k_cu_badab76e4cuda3std6ranges3__45__cpo5ssizeE - _ZN34_INTERNAL_f73db12f_4_k_cu_badab76e4cuda3std3__420unreachable_sentinelE)
_ZN34_INTERNAL_f73db12f_4_k_cu_badab76e4cuda3std3__420unreachable_sentinelE:
	.zero		1
	.type		_ZN34_INTERNAL_f73db12f_4_k_cu_badab76e4cuda3std6ranges3__45__cpo5ssizeE,@object
	.size		_ZN34_INTERNAL_f73db12f_4_k_cu_badab76e4cuda3std6ranges3__45__cpo5ssizeE,(_ZN34_INTERNAL_f73db12f_4_k_cu_badab76e6thrust24THRUST_300001_SM_1000_NS12placeholders2_8E - _ZN34_INTERNAL_f73db12f_4_k_cu_badab76e4cuda3std6ranges3__45__cpo5ssizeE)
_ZN34_INTERNAL_f73db12f_4_k_cu_badab76e4cuda3std6ranges3__45__cpo5ssizeE:
	.zero		1
	.type		_ZN34_INTERNAL_f73db12f_4_k_cu_badab76e6thrust24THRUST_300001_SM_1000_NS12placeholders2_8E,@object
	.size		_ZN34_INTERNAL_f73db12f_4_k_cu_badab76e6thrust24THRUST_300001_SM_1000_NS12placeholders2_8E,(_ZN34_INTERNAL_f73db12f_4_k_cu_badab76e4cuda3std3__45__cpo5crendE - _ZN34_INTERNAL_f73db12f_4_k_cu_badab76e6thrust24THRUST_300001_SM_1000_NS12placeholders2_8E)
_ZN34_INTERNAL_f73db12f_4_k_cu_badab76e6thrust24THRUST_300001_SM_1000_NS12placeholders2_8E:
	.zero		1
	.type		_ZN34_INTERNAL_f73db12f_4_k_cu_badab76e4cuda3std3__45__cpo5crendE,@object
	.size		_ZN34_INTERNAL_f73db12f_4_k_cu_badab76e4cuda3std3__45__cpo5crendE,(_ZN34_INTERNAL_f73db12f_4_k_cu_badab76e4cuda3std6ranges3__45__cpo4prevE - _ZN34_INTERNAL_f73db12f_4_k_cu_badab76e4cuda3std3__45__cpo5crendE)
_ZN34_INTERNAL_f73db12f_4_k_cu_badab76e4cuda3std3__45__cpo5crendE:
	.zero		1
	.type		_ZN34_INTERNAL_f73db12f_4_k_cu_badab76e4cuda3std6ranges3__45__cpo4prevE,@object
	.size		_ZN34_INTERNAL_f73db12f_4_k_cu_badab76e4cuda3std6ranges3__45__cpo4prevE,(_ZN34_INTERNAL_f73db12f_4_k_cu_badab76e4cuda3std6ranges3__45__cpo9iter_moveE - _ZN34_INTERNAL_f73db12f_4_k_cu_badab76e4cuda3std6ranges3__45__cpo4prevE)
_ZN34_INTERNAL_f73db12f_4_k_cu_badab76e4cuda3std6ranges3__45__cpo4prevE:
	.zero		1
	.type		_ZN34_INTERNAL_f73db12f_4_k_cu_badab76e4cuda3std6ranges3__45__cpo9iter_moveE,@object
	.size		_ZN34_INTERNAL_f73db12f_4_k_cu_badab76e4cuda3std6ranges3__45__cpo9iter_moveE,(_ZN34_INTERNAL_f73db12f_4_k_cu_badab76e6thrust24THRUST_300001_SM_1000_NS6system6detail10sequential3seqE - _ZN34_INTERNAL_f73db12f_4_k_cu_badab76e4cuda3std6ranges3__45__cpo9iter_moveE)
_ZN34_INTERNAL_f73db12f_4_k_cu_badab76e4cuda3std6ranges3__45__cpo9iter_moveE:
	.zero		1
	.type		_ZN34_INTERNAL_f73db12f_4_k_cu_badab76e6thrust24THRUST_300001_SM_1000_NS6system6detail10sequential3seqE,@object
	.size		_ZN34_INTERNAL_f73db12f_4_k_cu_badab76e6thrust24THRUST_300001_SM_1000_NS6system6detail10sequential3seqE,(.L_31 - _ZN34_INTERNAL_f73db12f_4_k_cu_badab76e6thrust24THRUST_300001_SM_1000_NS6system6detail10sequential3seqE)
_ZN34_INTERNAL_f73db12f_4_k_cu_badab76e6thrust24THRUST_300001_SM_1000_NS6system6detail10sequential3seqE:
	.zero		1
.L_31:


//--------------------- .nv.shared._Z15HistogramGlobalPdPiS_m --------------------------
	.section	.nv.shared._Z15HistogramGlobalPdPiS_m,"aw",@nobits
	.sectionflags	@""
	.align	16
	.zero		1024


//--------------------- .nv.shared._Z14HistogramLocalPdiPiS_m --------------------------
	.section	.nv.shared._Z14HistogramLocalPdiPiS_m,"aw",@nobits
	.sectionflags	@""
	.align	16
	.zero		1024


//--------------------- .nv.constant0._ZN3cub18CUB_300001_SM_10006detail11EmptyKernelIvEEvv --------------------------
	.section	.nv.constant0._ZN3cub18CUB_300001_SM_10006detail11EmptyKernelIvEEvv,"a",@progbits
	.sectionflags	@""
	.align	4
.nv.constant0._ZN3cub18CUB_300001_SM_10006detail11EmptyKernelIvEEvv:
	.zero		896


//--------------------- .nv.constant0._Z15HistogramGlobalPdPiS_m --------------------------
	.section	.nv.constant0._Z15HistogramGlobalPdPiS_m,"a",@progbits
	.sectionflags	@""
	.align	4
.nv.constant0._Z15HistogramGlobalPdPiS_m:
	.zero		928


//--------------------- .nv.constant0._Z14HistogramLocalPdiPiS_m --------------------------
	.section	.nv.constant0._Z14HistogramLocalPdiPiS_m,"a",@progbits
	.sectionflags	@""
	.align	4
.nv.constant0._Z14HistogramLocalPdiPiS_m:
	.zero		936


//--------------------- SYMBOLS --------------------------

	.type		.nv.reservedSmem.offset0,@object
	.size		.nv.reservedSmem.offset0,0x4
	.type		.nv.reservedSmem.cap,@object
	.size		.nv.reservedSmem.cap,0x4
